//
// Generated by NVIDIA NVVM Compiler
//
// Compiler Build ID: CL-36424714
// Cuda compilation tools, release 13.0, V13.0.88
// Based on NVVM 20.0.0
//

.version 9.0
.target sm_100
.address_size 64

	// .globl	_Z18lookuptable_kernelP6float2S0_P4int2S0_S0_S0_S0_
.extern .func  (.param .b32 func_retval0) vprintf
(
	.param .b64 vprintf_param_0,
	.param .b64 vprintf_param_1
)
;
// _ZZ18lookuptable_kernelP6float2S0_P4int2S0_S0_S0_S0_E5memxx has been demoted
// _ZZ18lookuptable_kernelP6float2S0_P4int2S0_S0_S0_S0_E5memyy has been demoted
// _ZZ18lookuptable_kernelP6float2S0_P4int2S0_S0_S0_S0_E5memxy has been demoted
// _ZZ18lookuptable_kernelP6float2S0_P4int2S0_S0_S0_S0_E5memyx has been demoted
.global .align 1 .b8 $str[4] = {37, 100, 10};

.visible .entry _Z18lookuptable_kernelP6float2S0_P4int2S0_S0_S0_S0_(
	.param .u64 .ptr .align 1 _Z18lookuptable_kernelP6float2S0_P4int2S0_S0_S0_S0__param_0,
	.param .u64 .ptr .align 1 _Z18lookuptable_kernelP6float2S0_P4int2S0_S0_S0_S0__param_1,
	.param .u64 .ptr .align 1 _Z18lookuptable_kernelP6float2S0_P4int2S0_S0_S0_S0__param_2,
	.param .u64 .ptr .align 1 _Z18lookuptable_kernelP6float2S0_P4int2S0_S0_S0_S0__param_3,
	.param .u64 .ptr .align 1 _Z18lookuptable_kernelP6float2S0_P4int2S0_S0_S0_S0__param_4,
	.param .u64 .ptr .align 1 _Z18lookuptable_kernelP6float2S0_P4int2S0_S0_S0_S0__param_5,
	.param .u64 .ptr .align 1 _Z18lookuptable_kernelP6float2S0_P4int2S0_S0_S0_S0__param_6
)
{
	.local .align 8 .b8 	__local_depot0[8];
	.reg .b64 	%SP;
	.reg .b64 	%SPL;
	.reg .pred 	%p<8>;
	.reg .b32 	%r<36>;
	.reg .b32 	%f<171>;
	.reg .b64 	%rd<47>;
	// demoted variable
	.shared .align 8 .b8 _ZZ18lookuptable_kernelP6float2S0_P4int2S0_S0_S0_S0_E5memxx[8192];
	// demoted variable
	.shared .align 8 .b8 _ZZ18lookuptable_kernelP6float2S0_P4int2S0_S0_S0_S0_E5memyy[8192];
	// demoted variable
	.shared .align 8 .b8 _ZZ18lookuptable_kernelP6float2S0_P4int2S0_S0_S0_S0_E5memxy[8192];
	// demoted variable
	.shared .align 8 .b8 _ZZ18lookuptable_kernelP6float2S0_P4int2S0_S0_S0_S0_E5memyx[8192];
	mov.u64 	%SPL, __local_depot0;
	cvta.local.u64 	%SP, %SPL;
	ld.param.u64 	%rd10, [_Z18lookuptable_kernelP6float2S0_P4int2S0_S0_S0_S0__param_0];
	ld.param.u64 	%rd11, [_Z18lookuptable_kernelP6float2S0_P4int2S0_S0_S0_S0__param_1];
	ld.param.u64 	%rd12, [_Z18lookuptable_kernelP6float2S0_P4int2S0_S0_S0_S0__param_2];
	cvta.to.global.u64 	%rd1, %rd11;
	cvta.to.global.u64 	%rd2, %rd10;
	cvta.to.global.u64 	%rd3, %rd12;
	mov.u32 	%r14, %ctaid.x;
	mov.u32 	%r15, %ntid.x;
	mov.u32 	%r1, %tid.x;
	mad.lo.s32 	%r2, %r14, %r15, %r1;
	mov.u32 	%r3, %tid.y;
	setp.ne.s32 	%p1, %r2, 1;
	@%p1 bra 	$L__BB0_2;
	add.u64 	%rd13, %SP, 0;
	add.u64 	%rd14, %SPL, 0;
	ld.global.u32 	%r16, [%rd3+8];
	st.local.u32 	[%rd14], %r16;
	mov.u64 	%rd15, $str;
	cvta.global.u64 	%rd16, %rd15;
	{ // callseq 0, 0
	.param .b64 param0;
	st.param.b64 	[param0], %rd16;
	.param .b64 param1;
	st.param.b64 	[param1], %rd13;
	.param .b32 retval0;
	call.uni (retval0), 
	vprintf, 
	(
	param0, 
	param1
	);
	ld.param.b32 	%r17, [retval0];
	} // callseq 0
	bra.uni 	$L__BB0_3;
$L__BB0_2:
	setp.gt.s32 	%p2, %r2, 16639;
	@%p2 bra 	$L__BB0_10;
$L__BB0_3:
	shl.b32 	%r35, %r3, 8;
	min.u32 	%r19, %r35, 746;
	add.s32 	%r5, %r19, 256;
	setp.ge.u32 	%p3, %r35, %r5;
	mov.f32 	%f163, 0f00000000;
	mov.f32 	%f164, %f163;
	mov.f32 	%f165, %f163;
	mov.f32 	%f166, %f163;
	mov.f32 	%f167, %f163;
	mov.f32 	%f168, %f163;
	mov.f32 	%f169, %f163;
	mov.f32 	%f170, %f163;
	@%p3 bra 	$L__BB0_8;
	mov.f32 	%f170, 0f00000000;
	mul.lo.s32 	%r23, %r2, 1003;
	cvt.s64.s32 	%rd24, %r23;
	mov.f32 	%f169, %f170;
	mov.f32 	%f168, %f170;
	mov.f32 	%f167, %f170;
	mov.f32 	%f166, %f170;
	mov.f32 	%f165, %f170;
	mov.f32 	%f164, %f170;
	mov.f32 	%f163, %f170;
$L__BB0_5:
	mad.lo.s32 	%r20, %r2, 1003, %r35;
	add.s32 	%r21, %r20, 1;
	mul.wide.s32 	%rd17, %r21, 8;
	add.s64 	%rd4, %rd3, %rd17;
	ld.global.u32 	%r7, [%rd4];
	setp.eq.s32 	%p4, %r7, -1;
	@%p4 bra 	$L__BB0_8;
	ld.global.u32 	%r22, [%rd4+4];
	mul.wide.s32 	%rd18, %r22, 8;
	add.s64 	%rd19, %rd2, %rd18;
	ld.global.v2.f32 	{%f35, %f36}, [%rd19];
	mul.wide.s32 	%rd20, %r7, 8;
	add.s64 	%rd21, %rd2, %rd20;
	ld.global.v2.f32 	{%f37, %f38}, [%rd21];
	add.s64 	%rd22, %rd1, %rd18;
	ld.global.v2.f32 	{%f39, %f40}, [%rd22];
	add.s64 	%rd23, %rd1, %rd20;
	ld.global.v2.f32 	{%f41, %f42}, [%rd23];
	mul.f32 	%f43, %f36, %f38;
	fma.rn.f32 	%f44, %f35, %f37, %f43;
	mul.f32 	%f45, %f37, %f36;
	mul.f32 	%f46, %f35, %f38;
	sub.f32 	%f47, %f45, %f46;
	add.f32 	%f169, %f169, %f44;
	sub.f32 	%f170, %f170, %f47;
	mul.f32 	%f48, %f40, %f42;
	fma.rn.f32 	%f49, %f39, %f41, %f48;
	mul.f32 	%f50, %f41, %f40;
	mul.f32 	%f51, %f39, %f42;
	sub.f32 	%f52, %f50, %f51;
	add.f32 	%f164, %f164, %f49;
	sub.f32 	%f163, %f163, %f52;
	mul.f32 	%f53, %f36, %f42;
	fma.rn.f32 	%f54, %f35, %f41, %f53;
	mul.f32 	%f55, %f36, %f41;
	mul.f32 	%f56, %f35, %f42;
	sub.f32 	%f57, %f55, %f56;
	add.f32 	%f166, %f166, %f54;
	sub.f32 	%f165, %f165, %f57;
	mul.f32 	%f58, %f38, %f40;
	fma.rn.f32 	%f59, %f37, %f39, %f58;
	mul.f32 	%f60, %f37, %f40;
	mul.f32 	%f61, %f38, %f39;
	sub.f32 	%f62, %f60, %f61;
	add.f32 	%f168, %f168, %f59;
	sub.f32 	%f167, %f167, %f62;
	cvt.u64.u32 	%rd25, %r35;
	add.s64 	%rd26, %rd25, %rd24;
	shl.b64 	%rd27, %rd26, 3;
	add.s64 	%rd5, %rd3, %rd27;
	ld.global.u32 	%r8, [%rd5+16];
	setp.eq.s32 	%p5, %r8, -1;
	@%p5 bra 	$L__BB0_8;
	add.s32 	%r35, %r35, 2;
	ld.global.u32 	%r24, [%rd5+20];
	mul.wide.s32 	%rd28, %r24, 8;
	add.s64 	%rd29, %rd2, %rd28;
	ld.global.v2.f32 	{%f63, %f64}, [%rd29];
	mul.wide.s32 	%rd30, %r8, 8;
	add.s64 	%rd31, %rd2, %rd30;
	ld.global.v2.f32 	{%f65, %f66}, [%rd31];
	add.s64 	%rd32, %rd1, %rd28;
	ld.global.v2.f32 	{%f67, %f68}, [%rd32];
	add.s64 	%rd33, %rd1, %rd30;
	ld.global.v2.f32 	{%f69, %f70}, [%rd33];
	mul.f32 	%f71, %f64, %f66;
	fma.rn.f32 	%f72, %f63, %f65, %f71;
	mul.f32 	%f73, %f65, %f64;
	mul.f32 	%f74, %f63, %f66;
	sub.f32 	%f75, %f73, %f74;
	add.f32 	%f169, %f169, %f72;
	sub.f32 	%f170, %f170, %f75;
	mul.f32 	%f76, %f68, %f70;
	fma.rn.f32 	%f77, %f67, %f69, %f76;
	mul.f32 	%f78, %f69, %f68;
	mul.f32 	%f79, %f67, %f70;
	sub.f32 	%f80, %f78, %f79;
	add.f32 	%f164, %f164, %f77;
	sub.f32 	%f163, %f163, %f80;
	mul.f32 	%f81, %f64, %f70;
	fma.rn.f32 	%f82, %f63, %f69, %f81;
	mul.f32 	%f83, %f64, %f69;
	mul.f32 	%f84, %f63, %f70;
	sub.f32 	%f85, %f83, %f84;
	add.f32 	%f166, %f166, %f82;
	sub.f32 	%f165, %f165, %f85;
	mul.f32 	%f86, %f66, %f68;
	fma.rn.f32 	%f87, %f65, %f67, %f86;
	mul.f32 	%f88, %f65, %f68;
	mul.f32 	%f89, %f66, %f67;
	sub.f32 	%f90, %f88, %f89;
	add.f32 	%f168, %f168, %f87;
	sub.f32 	%f167, %f167, %f90;
	setp.ne.s32 	%p6, %r35, %r5;
	@%p6 bra 	$L__BB0_5;
$L__BB0_8:
	shl.b32 	%r25, %r1, 5;
	mov.u32 	%r26, _ZZ18lookuptable_kernelP6float2S0_P4int2S0_S0_S0_S0_E5memxx;
	add.s32 	%r10, %r26, %r25;
	shl.b32 	%r27, %r3, 3;
	add.s32 	%r28, %r10, %r27;
	st.shared.v2.f32 	[%r28], {%f169, %f170};
	mov.u32 	%r29, _ZZ18lookuptable_kernelP6float2S0_P4int2S0_S0_S0_S0_E5memyy;
	add.s32 	%r11, %r29, %r25;
	add.s32 	%r30, %r11, %r27;
	st.shared.v2.f32 	[%r30], {%f164, %f163};
	mov.u32 	%r31, _ZZ18lookuptable_kernelP6float2S0_P4int2S0_S0_S0_S0_E5memxy;
	add.s32 	%r12, %r31, %r25;
	add.s32 	%r32, %r12, %r27;
	st.shared.v2.f32 	[%r32], {%f166, %f165};
	mov.u32 	%r33, _ZZ18lookuptable_kernelP6float2S0_P4int2S0_S0_S0_S0_E5memyx;
	add.s32 	%r13, %r33, %r25;
	add.s32 	%r34, %r13, %r27;
	st.shared.v2.f32 	[%r34], {%f168, %f167};
	bar.sync 	0;
	setp.ne.s32 	%p7, %r3, 0;
	@%p7 bra 	$L__BB0_10;
	ld.param.u64 	%rd46, [_Z18lookuptable_kernelP6float2S0_P4int2S0_S0_S0_S0__param_6];
	ld.param.u64 	%rd45, [_Z18lookuptable_kernelP6float2S0_P4int2S0_S0_S0_S0__param_5];
	ld.param.u64 	%rd44, [_Z18lookuptable_kernelP6float2S0_P4int2S0_S0_S0_S0__param_4];
	ld.param.u64 	%rd43, [_Z18lookuptable_kernelP6float2S0_P4int2S0_S0_S0_S0__param_3];
	ld.shared.v2.f32 	{%f91, %f92}, [%r10];
	add.f32 	%f93, %f91, 0f00000000;
	add.f32 	%f94, %f92, 0f00000000;
	ld.shared.v2.f32 	{%f95, %f96}, [%r11];
	add.f32 	%f97, %f95, 0f00000000;
	add.f32 	%f98, %f96, 0f00000000;
	ld.shared.v2.f32 	{%f99, %f100}, [%r12];
	add.f32 	%f101, %f99, 0f00000000;
	add.f32 	%f102, %f100, 0f00000000;
	ld.shared.v2.f32 	{%f103, %f104}, [%r13];
	add.f32 	%f105, %f103, 0f00000000;
	add.f32 	%f106, %f104, 0f00000000;
	ld.shared.v2.f32 	{%f107, %f108}, [%r10+8];
	add.f32 	%f109, %f93, %f107;
	add.f32 	%f110, %f94, %f108;
	ld.shared.v2.f32 	{%f111, %f112}, [%r11+8];
	add.f32 	%f113, %f97, %f111;
	add.f32 	%f114, %f98, %f112;
	ld.shared.v2.f32 	{%f115, %f116}, [%r12+8];
	add.f32 	%f117, %f101, %f115;
	add.f32 	%f118, %f102, %f116;
	ld.shared.v2.f32 	{%f119, %f120}, [%r13+8];
	add.f32 	%f121, %f105, %f119;
	add.f32 	%f122, %f106, %f120;
	ld.shared.v2.f32 	{%f123, %f124}, [%r10+16];
	add.f32 	%f125, %f109, %f123;
	add.f32 	%f126, %f110, %f124;
	ld.shared.v2.f32 	{%f127, %f128}, [%r11+16];
	add.f32 	%f129, %f113, %f127;
	add.f32 	%f130, %f114, %f128;
	ld.shared.v2.f32 	{%f131, %f132}, [%r12+16];
	add.f32 	%f133, %f117, %f131;
	add.f32 	%f134, %f118, %f132;
	ld.shared.v2.f32 	{%f135, %f136}, [%r13+16];
	add.f32 	%f137, %f121, %f135;
	add.f32 	%f138, %f122, %f136;
	ld.shared.v2.f32 	{%f139, %f140}, [%r10+24];
	add.f32 	%f141, %f125, %f139;
	add.f32 	%f142, %f126, %f140;
	ld.shared.v2.f32 	{%f143, %f144}, [%r11+24];
	add.f32 	%f145, %f129, %f143;
	add.f32 	%f146, %f130, %f144;
	ld.shared.v2.f32 	{%f147, %f148}, [%r12+24];
	add.f32 	%f149, %f133, %f147;
	add.f32 	%f150, %f134, %f148;
	ld.shared.v2.f32 	{%f151, %f152}, [%r13+24];
	add.f32 	%f153, %f137, %f151;
	add.f32 	%f154, %f138, %f152;
	cvta.to.global.u64 	%rd34, %rd43;
	mul.wide.s32 	%rd35, %r2, 8;
	add.s64 	%rd36, %rd34, %rd35;
	st.global.v2.f32 	[%rd36], {%f141, %f142};
	cvta.to.global.u64 	%rd37, %rd44;
	add.s64 	%rd38, %rd37, %rd35;
	st.global.v2.f32 	[%rd38], {%f145, %f146};
	cvta.to.global.u64 	%rd39, %rd45;
	add.s64 	%rd40, %rd39, %rd35;
	st.global.v2.f32 	[%rd40], {%f149, %f150};
	cvta.to.global.u64 	%rd41, %rd46;
	add.s64 	%rd42, %rd41, %rd35;
	st.global.v2.f32 	[%rd42], {%f153, %f154};
$L__BB0_10:
	ret;

}


// ===== COMPILED SASS (sm_100) =====

	.target	sm_100

	.elftype	@"ET_EXEC"


//--------------------- .note.nv.tkinfo           --------------------------
	.section	.note.nv.tkinfo,"",@"SHT_NOTE"
	.sectionflags	@"SHF_NOTE_NV_TKINFO"
	.tkinfo
        /*0018*/ 	.word	0x00000002
        /*0030*/ 	.string	""
        /*0030*/ 	.string	"ptxas"
        /*0030*/ 	.string	"Cuda compilation tools, release 13.0, V13.0.88"
        /*0030*/ 	.string	"Build cuda_13.0.r13.0/compiler.36424714_0"
        /*0030*/ 	.string	"-arch sm_100 -m 64 "



//--------------------- .note.nv.cuinfo           --------------------------
	.section	.note.nv.cuinfo,"",@"SHT_NOTE"
	.sectionflags	@"SHF_NOTE_NV_CUINFO"
        /*0018*/ 	.short	0x0002
        /*001a*/ 	.short	0x0064
        /*001c*/ 	.short	0x0082
	.zero		2


//--------------------- .nv.info                  --------------------------
	.section	.nv.info,"",@"SHT_CUDA_INFO"
	.align	4


	//----- nvinfo : EIATTR_REGCOUNT
	.align		4
        /*0000*/ 	.byte	0x04, 0x2f
        /*0002*/ 	.short	(.L_2 - .L_1)
	.align		4
.L_1:
        /*0004*/ 	.word	index@(_Z18lookuptable_kernelP6float2S0_P4int2S0_S0_S0_S0_)
        /*0008*/ 	.word	0x00000020


	//----- nvinfo : EIATTR_FRAME_SIZE
	.align		4
.L_2:
        /*000c*/ 	.byte	0x04, 0x11
        /*000e*/ 	.short	(.L_4 - .L_3)
	.align		4
.L_3:
        /*0010*/ 	.word	index@(_Z18lookuptable_kernelP6float2S0_P4int2S0_S0_S0_S0_)
        /*0014*/ 	.word	0x00000008


	//----- nvinfo : EIATTR_MIN_STACK_SIZE
	.align		4
.L_4:
        /*0018*/ 	.byte	0x04, 0x12
        /*001a*/ 	.short	(.L_6 - .L_5)
	.align		4
.L_5:
        /*001c*/ 	.word	index@(_Z18lookuptable_kernelP6float2S0_P4int2S0_S0_S0_S0_)
        /*0020*/ 	.word	0x00000008
.L_6:


//--------------------- .nv.compat                --------------------------
	.section	.nv.compat,"",@"SHT_CUDA_COMPAT_INFO"
	.align	4
        /*0000*/ 	.byte	0x02, 0x09, 0x00, 0x00, 0x02, 0x02, 0x01, 0x00, 0x02, 0x05, 0x05, 0x00, 0x03, 0x07, 0x01, 0x01
        /*0010*/ 	.byte	0x02, 0x03, 0x00, 0x00, 0x02, 0x06, 0x01, 0x00, 0x04, 0x0b, 0x08, 0x00, 0x09, 0x00, 0x00, 0x00
        /*0020*/ 	.byte	0x00, 0x00, 0x00, 0x00


//--------------------- .nv.info._Z18lookuptable_kernelP6float2S0_P4int2S0_S0_S0_S0_ --------------------------
	.section	.nv.info._Z18lookuptable_kernelP6float2S0_P4int2S0_S0_S0_S0_,"",@"SHT_CUDA_INFO"
	.sectionflags	@""
	.align	4


	//----- nvinfo : EIATTR_CUDA_API_VERSION
	.align		4
        /*0000*/ 	.byte	0x04, 0x37
        /*0002*/ 	.short	(.L_8 - .L_7)
.L_7:
        /*0004*/ 	.word	0x00000082


	//----- nvinfo : EIATTR_KPARAM_INFO
	.align		4
.L_8:
        /*0008*/ 	.byte	0x04, 0x17
        /*000a*/ 	.short	(.L_10 - .L_9)
.L_9:
        /*000c*/ 	.word	0x00000000
        /*0010*/ 	.short	0x0006
        /*0012*/ 	.short	0x0030
        /*0014*/ 	.byte	0x00, 0xf5, 0x21, 0x00


	//----- nvinfo : EIATTR_KPARAM_INFO
	.align		4
.L_10:
        /*0018*/ 	.byte	0x04, 0x17
        /*001a*/ 	.short	(.L_12 - .L_11)
.L_11:
        /*001c*/ 	.word	0x00000000
        /*0020*/ 	.short	0x0005
        /*0022*/ 	.short	0x0028
        /*0024*/ 	.byte	0x00, 0xf5, 0x21, 0x00


	//----- nvinfo : EIATTR_KPARAM_INFO
	.align		4
.L_12:
        /*0028*/ 	.byte	0x04, 0x17
        /*002a*/ 	.short	(.L_14 - .L_13)
.L_13:
        /*002c*/ 	.word	0x00000000
        /*0030*/ 	.short	0x0004
        /*0032*/ 	.short	0x0020
        /*0034*/ 	.byte	0x00, 0xf5, 0x21, 0x00


	//----- nvinfo : EIATTR_KPARAM_INFO
	.align		4
.L_14:
        /*0038*/ 	.byte	0x04, 0x17
        /*003a*/ 	.short	(.L_16 - .L_15)
.L_15:
        /*003c*/ 	.word	0x00000000
        /*0040*/ 	.short	0x0003
        /*0042*/ 	.short	0x0018
        /*0044*/ 	.byte	0x00, 0xf5, 0x21, 0x00


	//----- nvinfo : EIATTR_KPARAM_INFO
	.align		4
.L_16:
        /*0048*/ 	.byte	0x04, 0x17
        /*004a*/ 	.short	(.L_18 - .L_17)
.L_17:
        /*004c*/ 	.word	0x00000000
        /*0050*/ 	.short	0x0002
        /*0052*/ 	.short	0x0010
        /*0054*/ 	.byte	0x00, 0xf5, 0x21, 0x00


	//----- nvinfo : EIATTR_KPARAM_INFO
	.align		4
.L_18:
        /*0058*/ 	.byte	0x04, 0x17
        /*005a*/ 	.short	(.L_20 - .L_19)
.L_19:
        /*005c*/ 	.word	0x00000000
        /*0060*/ 	.short	0x0001
        /*0062*/ 	.short	0x0008
        /*0064*/ 	.byte	0x00, 0xf5, 0x21, 0x00


	//----- nvinfo : EIATTR_KPARAM_INFO
	.align		4
.L_20:
        /*0068*/ 	.byte	0x04, 0x17
        /*006a*/ 	.short	(.L_22 - .L_21)
.L_21:
        /*006c*/ 	.word	0x00000000
        /*0070*/ 	.short	0x0000
        /*0072*/ 	.short	0x0000
        /*0074*/ 	.byte	0x00, 0xf5, 0x21, 0x00


	//----- nvinfo : EIATTR_SPARSE_MMA_MASK
	.align		4
.L_22:
        /*0078*/ 	.byte	0x03, 0x50
        /*007a*/ 	.short	0x0000


	//----- nvinfo : EIATTR_MAXREG_COUNT
	.align		4
        /*007c*/ 	.byte	0x03, 0x1b
        /*007e*/ 	.short	0x00ff


	//----- nvinfo : EIATTR_NUM_BARRIERS
	.align		4
        /*0080*/ 	.byte	0x02, 0x4c
        /*0082*/ 	.byte	0x01
	.zero		1


	//----- nvinfo : EIATTR_EXTERNS
	.align		4
        /*0084*/ 	.byte	0x04, 0x0f
        /*0086*/ 	.short	(.L_24 - .L_23)


	//   ....[0]....
	.align		4
.L_23:
        /*0088*/ 	.word	index@(vprintf)


	//----- nvinfo : EIATTR_MERCURY_ISA_VERSION
	.align		4
.L_24:
        /*008c*/ 	.byte	0x03, 0x5f
        /*008e*/ 	.short	0x0101


	//----- nvinfo : EIATTR_VRC_CTA_INIT_COUNT
	.align		4
        /*0090*/ 	.byte	0x02, 0x4a
	.zero		1
	.zero		1


	//----- nvinfo : EIATTR_SYSCALL_OFFSETS
	.align		4
        /*0094*/ 	.byte	0x04, 0x46
        /*0096*/ 	.short	(.L_26 - .L_25)


	//   ....[0]....
.L_25:
        /*0098*/ 	.word	0x00000190


	//----- nvinfo : EIATTR_EXIT_INSTR_OFFSETS
	.align		4
.L_26:
        /*009c*/ 	.byte	0x04, 0x1c
        /*009e*/ 	.short	(.L_28 - .L_27)


	//   ....[0]....
.L_27:
        /*00a0*/ 	.word	0x000001c0


	//   ....[1]....
        /*00a4*/ 	.word	0x000009b0


	//   ....[2]....
        /*00a8*/ 	.word	0x00000d00


	//----- nvinfo : EIATTR_CRS_STACK_SIZE
	.align		4
.L_28:
        /*00ac*/ 	.byte	0x04, 0x1e
        /*00ae*/ 	.short	(.L_30 - .L_29)
.L_29:
        /*00b0*/ 	.word	0x00000000


	//----- nvinfo : EIATTR_CBANK_PARAM_SIZE
	.align		4
.L_30:
        /*00b4*/ 	.byte	0x03, 0x19
        /*00b6*/ 	.short	0x0038


	//----- nvinfo : EIATTR_PARAM_CBANK
	.align		4
        /*00b8*/ 	.byte	0x04, 0x0a
        /*00ba*/ 	.short	(.L_32 - .L_31)
	.align		4
.L_31:
        /*00bc*/ 	.word	index@(.nv.constant0._Z18lookuptable_kernelP6float2S0_P4int2S0_S0_S0_S0_)
        /*00c0*/ 	.short	0x0380
        /*00c2*/ 	.short	0x0038


	//----- nvinfo : EIATTR_SW_WAR
	.align		4
.L_32:
        /*00c4*/ 	.byte	0x04, 0x36
        /*00c6*/ 	.short	(.L_34 - .L_33)
.L_33:
        /*00c8*/ 	.word	0x00000008
.L_34:


//--------------------- .nv.callgraph             --------------------------
	.section	.nv.callgraph,"",@"SHT_CUDA_CALLGRAPH"
	.align	4
	.sectionentsize	8
	.align		4
        /*0000*/ 	.word	0x00000000
	.align		4
        /*0004*/ 	.word	0xffffffff
	.align		4
        /*0008*/ 	.word	index@(_Z18lookuptable_kernelP6float2S0_P4int2S0_S0_S0_S0_)
	.align		4
        /*000c*/ 	.word	index@(vprintf)
	.align		4
        /*0010*/ 	.word	0x00000000
	.align		4
        /*0014*/ 	.word	0xfffffffe
	.align		4
        /*0018*/ 	.word	0x00000000
	.align		4
        /*001c*/ 	.word	0xfffffffd
	.align		4
        /*0020*/ 	.word	0x00000000
	.align		4
        /*0024*/ 	.word	0xfffffffc


//--------------------- .nv.constant4             --------------------------
	.section	.nv.constant4,"a",@progbits
	.align	8
	.align		8
.nv.constant4:
        /*0000*/ 	.dword	vprintf
	.align		8
        /*0008*/ 	.dword	$str


//--------------------- .text._Z18lookuptable_kernelP6float2S0_P4int2S0_S0_S0_S0_ --------------------------
	.section	.text._Z18lookuptable_kernelP6float2S0_P4int2S0_S0_S0_S0_,"ax",@progbits
	.align	128
        .global         _Z18lookuptable_kernelP6float2S0_P4int2S0_S0_S0_S0_
        .type           _Z18lookuptable_kernelP6float2S0_P4int2S0_S0_S0_S0_,@function
        .size           _Z18lookuptable_kernelP6float2S0_P4int2S0_S0_S0_S0_,(.L_x_8 - _Z18lookuptable_kernelP6float2S0_P4int2S0_S0_S0_S0_)
        .other          _Z18lookuptable_kernelP6float2S0_P4int2S0_S0_S0_S0_,@"STO_CUDA_ENTRY STV_DEFAULT"
_Z18lookuptable_kernelP6float2S0_P4int2S0_S0_S0_S0_:
.text._Z18lookuptable_kernelP6float2S0_P4int2S0_S0_S0_S0_:
[----:B------:R-:W0:Y:S01]  /*0000*/  LDC R1, c[0x0][0x37c] ;  /* 0x0000df00ff017b82 */ /* 0x000e220000000800 */
[----:B------:R-:W1:Y:S01]  /*0010*/  S2R R17, SR_TID.X ;  /* 0x0000000000117919 */ /* 0x000e620000002100 */
[----:B------:R-:W2:Y:S06]  /*0020*/  LDCU UR5, c[0x0][0x2fc] ;  /* 0x00005f80ff0577ac */ /* 0x000eac0008000800 */
[----:B------:R-:W1:Y:S01]  /*0030*/  S2UR UR6, SR_CTAID.X ;  /* 0x00000000000679c3 */ /* 0x000e620000002500 */
[----:B0-----:R-:W-:Y:S01]  /*0040*/  IADD3 R1, PT, PT, R1, -0x8, RZ ;  /* 0xfffffff801017810 */ /* 0x001fe20007ffe0ff */
[----:B------:R-:W0:Y:S01]  /*0050*/  S2R R16, SR_TID.Y ;  /* 0x0000000000107919 */ /* 0x000e220000002200 */
[----:B------:R-:W3:Y:S01]  /*0060*/  LDCU UR4, c[0x0][0x2f8] ;  /* 0x00005f00ff0477ac */ /* 0x000ee20008000800 */
[----:B------:R-:W-:Y:S01]  /*0070*/  BSSY.RECONVERGENT B6, `(.L_x_0) ;  /* 0x0000016000067945 */ /* 0x000fe20003800200 */
[----:B------:R-:W4:Y:S03]  /*0080*/  LDCU.64 UR36, c[0x0][0x358] ;  /* 0x00006b00ff2477ac */ /* 0x000f260008000a00 */
[----:B------:R-:W1:Y:S01]  /*0090*/  LDC R2, c[0x0][0x360] ;  /* 0x0000d800ff027b82 */ /* 0x000e620000000800 */
[----:B------:R-:W0:Y:S01]  /*00a0*/  LDCU.64 UR38, c[0x0][0x390] ;  /* 0x00007200ff2677ac */ /* 0x000e220008000a00 */
[----:B---3--:R-:W-:-:S04]  /*00b0*/  IADD3 R6, P1, PT, R1, UR4, RZ ;  /* 0x0000000401067c10 */ /* 0x008fc8000ff3e0ff */
[----:B--2---:R-:W-:Y:S01]  /*00c0*/  IADD3.X R7, PT, PT, RZ, UR5, RZ, P1, !PT ;  /* 0x00000005ff077c10 */ /* 0x004fe20008ffe4ff */
[----:B-1----:R-:W-:-:S05]  /*00d0*/  IMAD R2, R2, UR6, R17 ;  /* 0x0000000602027c24 */ /* 0x002fca000f8e0211 */
[----:B------:R-:W-:-:S13]  /*00e0*/  ISETP.NE.AND P0, PT, R2, 0x1, PT ;  /* 0x000000010200780c */ /* 0x000fda0003f05270 */
[----:B0---4-:R-:W-:Y:S05]  /*00f0*/  @P0 BRA `(.L_x_1) ;  /* 0x00000000002c0947 */ /* 0x011fea0003800000 */
[----:B------:R-:W0:Y:S01]  /*0100*/  LDC.64 R10, c[0x0][0x390] ;  /* 0x0000e400ff0a7b82 */ /* 0x000e220000000a00 */
[----:B------:R-:W-:Y:S01]  /*0110*/  MOV R3, 0x0 ;  /* 0x0000000000037802 */ /* 0x000fe20000000f00 */
[----:B------:R-:W1:Y:S01]  /*0120*/  LDCU.64 UR4, c[0x4][0x8] ;  /* 0x01000100ff0477ac */ /* 0x000e620008000a00 */
[----:B0-----:R-:W2:Y:S05]  /*0130*/  LDG.E R0, desc[UR36][R10.64+0x8] ;  /* 0x000008240a007981 */ /* 0x001eaa000c1e1900 */
[----:B------:R0:W3:Y:S01]  /*0140*/  LDC.64 R8, c[0x4][R3] ;  /* 0x0100000003087b82 */ /* 0x0000e20000000a00 */
[----:B-1----:R-:W-:Y:S02]  /*0150*/  MOV R4, UR4 ;  /* 0x0000000400047c02 */ /* 0x002fe40008000f00 */
[----:B------:R-:W-:Y:S01]  /*0160*/  MOV R5, UR5 ;  /* 0x0000000500057c02 */ /* 0x000fe20008000f00 */
[----:B--23--:R0:W-:Y:S06]  /*0170*/  STL [R1], R0 ;  /* 0x0000000001007387 */ /* 0x00c1ec0000100800 */
[----:B------:R-:W-:-:S07]  /*0180*/  LEPC R20, `(.L_x_2) ;  /* 0x000000001014794e */ /* 0x000fce0000000000 */
[----:B0-----:R-:W-:Y:S05]  /*0190*/  CALL.ABS.NOINC R8 ;  /* 0x0000000008007343 */ /* 0x001fea0003c00000 */
.L_x_2:
[----:B------:R-:W-:Y:S05]  /*01a0*/  BRA `(.L_x_3) ;  /* 0x0000000000087947 */ /* 0x000fea0003800000 */
.L_x_1:
[----:B------:R-:W-:-:S13]  /*01b0*/  ISETP.GT.AND P0, PT, R2, 0x40ff, PT ;  /* 0x000040ff0200780c */ /* 0x000fda0003f04270 */
[----:B------:R-:W-:Y:S05]  /*01c0*/  @P0 EXIT ;  /* 0x000000000000094d */ /* 0x000fea0003800000 */
.L_x_3:
[----:B------:R-:W-:Y:S05]  /*01d0*/  BSYNC.RECONVERGENT B6 ;  /* 0x0000000000067941 */ /* 0x000fea0003800200 */
.L_x_0:
[----:B------:R-:W-:Y:S01]  /*01e0*/  SHF.L.U32 R27, R16, 0x8, RZ ;  /* 0x00000008101b7819 */ /* 0x000fe200000006ff */
[----:B------:R-:W-:Y:S01]  /*01f0*/  BSSY.RECONVERGENT B0, `(.L_x_4) ;  /* 0x0000063000007945 */ /* 0x000fe20003800200 */
[----:B------:R-:W-:Y:S02]  /*0200*/  CS2R R6, SRZ ;  /* 0x0000000000067805 */ /* 0x000fe4000001ff00 */
[----:B------:R-:W-:Y:S02]  /*0210*/  CS2R R4, SRZ ;  /* 0x0000000000047805 */ /* 0x000fe4000001ff00 */
[----:B------:R-:W-:Y:S02]  /*0220*/  VIMNMX.U32 R0, PT, PT, R27, 0x2ea, PT ;  /* 0x000002ea1b007848 */ /* 0x000fe40003fe0000 */
[----:B------:R-:W-:Y:S02]  /*0230*/  CS2R R10, SRZ ;  /* 0x00000000000a7805 */ /* 0x000fe4000001ff00 */
[----:B------:R-:W-:-:S02]  /*0240*/  CS2R R8, SRZ ;  /* 0x0000000000087805 */ /* 0x000fc4000001ff00 */
[----:B------:R-:W-:-:S04]  /*0250*/  IADD3 R0, PT, PT, R0, 0x100, RZ ;  /* 0x0000010000007810 */ /* 0x000fc80007ffe0ff */
[----:B------:R-:W-:-:S13]  /*0260*/  ISETP.GE.U32.AND P0, PT, R27, R0, PT ;  /* 0x000000001b00720c */ /* 0x000fda0003f06070 */
[----:B------:R-:W-:Y:S05]  /*0270*/  @P0 BRA `(.L_x_5) ;  /* 0x0000000400680947 */ /* 0x000fea0003800000 */
[----:B------:R-:W-:Y:S01]  /*0280*/  IMAD R3, R2, 0x3eb, RZ ;  /* 0x000003eb02037824 */ /* 0x000fe200078e02ff */
[----:B------:R-:W-:Y:S02]  /*0290*/  CS2R R8, SRZ ;  /* 0x0000000000087805 */ /* 0x000fe4000001ff00 */
[----:B------:R-:W-:Y:S02]  /*02a0*/  CS2R R10, SRZ ;  /* 0x00000000000a7805 */ /* 0x000fe4000001ff00 */
[----:B------:R-:W-:Y:S02]  /*02b0*/  CS2R R4, SRZ ;  /* 0x0000000000047805 */ /* 0x000fe4000001ff00 */
[----:B------:R-:W-:-:S07]  /*02c0*/  CS2R R6, SRZ ;  /* 0x0000000000067805 */ /* 0x000fce000001ff00 */
.L_x_6:
[----:B------:R-:W0:Y:S01]  /*02d0*/  LDC.64 R12, c[0x0][0x390] ;  /* 0x0000e400ff0c7b82 */ /* 0x000e220000000a00 */
[----:B------:R-:W-:-:S05]  /*02e0*/  IMAD R14, R2, 0x3eb, R27 ;  /* 0x000003eb020e7824 */ /* 0x000fca00078e021b */
[----:B------:R-:W-:-:S05]  /*02f0*/  IADD3 R23, PT, PT, R14, 0x1, RZ ;  /* 0x000000010e177810 */ /* 0x000fca0007ffe0ff */
[----:B0-----:R-:W-:-:S05]  /*0300*/  IMAD.WIDE R22, R23, 0x8, R12 ;  /* 0x0000000817167825 */ /* 0x001fca00078e020c */
[----:B------:R-:W2:Y:S02]  /*0310*/  LDG.E R25, desc[UR36][R22.64] ;  /* 0x0000002416197981 */ /* 0x000ea4000c1e1900 */
[----:B--2---:R-:W-:-:S13]  /*0320*/  ISETP.NE.AND P0, PT, R25, -0x1, PT ;  /* 0xffffffff1900780c */ /* 0x004fda0003f05270 */
[----:B------:R-:W-:Y:S05]  /*0330*/  @!P0 BRA `(.L_x_5) ;  /* 0x0000000400388947 */ /* 0x000fea0003800000 */
[----:B------:R-:W2:Y:S01]  /*0340*/  LDG.E R23, desc[UR36][R22.64+0x4] ;  /* 0x0000042416177981 */ /* 0x000ea2000c1e1900 */
[----:B------:R-:W0:Y:S08]  /*0350*/  LDC.64 R12, c[0x0][0x380] ;  /* 0x0000e000ff0c7b82 */ /* 0x000e300000000a00 */
[----:B------:R-:W1:Y:S01]  /*0360*/  LDC.64 R14, c[0x0][0x388] ;  /* 0x0000e200ff0e7b82 */ /* 0x000e620000000a00 */
[----:B0-----:R-:W-:-:S06]  /*0370*/  IMAD.WIDE R20, R25, 0x8, R12 ;  /* 0x0000000819147825 */ /* 0x001fcc00078e020c */
[----:B------:R-:W3:Y:S01]  /*0380*/  LDG.E.64 R20, desc[UR36][R20.64] ;  /* 0x0000002414147981 */ /* 0x000ee2000c1e1b00 */
[----:B--2---:R-:W-:-:S06]  /*0390*/  IMAD.WIDE R18, R23, 0x8, R12 ;  /* 0x0000000817127825 */ /* 0x004fcc00078e020c */
[----:B------:R-:W3:Y:S01]  /*03a0*/  LDG.E.64 R18, desc[UR36][R18.64] ;  /* 0x0000002412127981 */ /* 0x000ee2000c1e1b00 */
[----:B-1----:R-:W-:-:S06]  /*03b0*/  IMAD.WIDE R22, R23, 0x8, R14 ;  /* 0x0000000817167825 */ /* 0x002fcc00078e020e */
[----:B------:R-:W2:Y:S01]  /*03c0*/  LDG.E.64 R22, desc[UR36][R22.64] ;  /* 0x0000002416167981 */ /* 0x000ea2000c1e1b00 */
[----:B---3--:R-:W-:-:S04]  /*03d0*/  FMUL R24, R18, R21 ;  /* 0x0000001512187220 */ /* 0x008fc80000400000 */
[----:B------:R-:W-:-:S04]  /*03e0*/  FFMA R24, R19, R20, -R24 ;  /* 0x0000001413187223 */ /* 0x000fc80000000818 */
[----:B------:R-:W-:Y:S01]  /*03f0*/  FADD R9, R9, -R24 ;  /* 0x8000001809097221 */ /* 0x000fe20000000000 */
[----:B------:R-:W-:-:S06]  /*0400*/  IMAD.WIDE R24, R25, 0x8, R14 ;  /* 0x0000000819187825 */ /* 0x000fcc00078e020e */
[----:B------:R-:W3:Y:S01]  /*0410*/  LDG.E.64 R24, desc[UR36][R24.64] ;  /* 0x0000002418187981 */ /* 0x000ee2000c1e1b00 */
[----:B------:R-:W-:-:S04]  /*0420*/  FMUL R29, R19, R21 ;  /* 0x00000015131d7220 */ /* 0x000fc80000400000 */
[----:B------:R-:W-:-:S04]  /*0430*/  FFMA R29, R18, R20, R29 ;  /* 0x00000014121d7223 */ /* 0x000fc8000000001d */
[----:B------:R-:W-:Y:S01]  /*0440*/  FADD R8, R8, R29 ;  /* 0x0000001d08087221 */ /* 0x000fe20000000000 */
[----:B--2---:R-:W-:Y:S01]  /*0450*/  FMUL R28, R21, R22 ;  /* 0x00000016151c7220 */ /* 0x004fe20000400000 */
[----:B---3--:R-:W-:-:S04]  /*0460*/  FMUL R29, R23, R25 ;  /* 0x00000019171d7220 */ /* 0x008fc80000400000 */
[----:B------:R-:W-:-:S04]  /*0470*/  FFMA R29, R22, R24, R29 ;  /* 0x00000018161d7223 */ /* 0x000fc8000000001d */
[----:B------:R-:W-:Y:S01]  /*0480*/  FADD R6, R6, R29 ;  /* 0x0000001d06067221 */ /* 0x000fe20000000000 */
[----:B------:R-:W-:-:S04]  /*0490*/  FMUL R29, R19, R25 ;  /* 0x00000019131d7220 */ /* 0x000fc80000400000 */
[----:B------:R-:W-:Y:S01]  /*04a0*/  FFMA R29, R18, R24, R29 ;  /* 0x00000018121d7223 */ /* 0x000fe2000000001d */
[----:B------:R-:W-:-:S03]  /*04b0*/  FMUL R26, R22, R25 ;  /* 0x00000019161a7220 */ /* 0x000fc60000400000 */
[----:B------:R-:W-:Y:S01]  /*04c0*/  FADD R4, R4, R29 ;  /* 0x0000001d04047221 */ /* 0x000fe20000000000 */
[----:B------:R-:W-:Y:S01]  /*04d0*/  FMUL R29, R21, R23 ;  /* 0x00000017151d7220 */ /* 0x000fe20000400000 */
[----:B------:R-:W-:-:S03]  /*04e0*/  IADD3 R21, P0, PT, R3, R27, RZ ;  /* 0x0000001b03157210 */ /* 0x000fc60007f1e0ff */
[C---:B------:R-:W-:Y:S01]  /*04f0*/  FFMA R29, R20.reuse, R22, R29 ;  /* 0x00000016141d7223 */ /* 0x040fe2000000001d */
[----:B------:R-:W-:Y:S01]  /*0500*/  FFMA R22, R23, R24, -R26 ;  /* 0x0000001817167223 */ /* 0x000fe2000000081a */
[----:B------:R-:W-:Y:S01]  /*0510*/  FFMA R26, R20, R23, -R28 ;  /* 0x00000017141a7223 */ /* 0x000fe2000000081c */
[----:B------:R-:W-:Y:S02]  /*0520*/  LEA.HI.X.SX32 R28, R3, RZ, 0x1, P0 ;  /* 0x000000ff031c7211 */ /* 0x000fe400000f0eff */
[----:B------:R-:W-:-:S04]  /*0530*/  LEA R20, P0, R21, UR38, 0x3 ;  /* 0x0000002615147c11 */ /* 0x000fc8000f8018ff */
[----:B------:R-:W-:Y:S01]  /*0540*/  LEA.HI.X R21, R21, UR39, R28, 0x3, P0 ;  /* 0x0000002715157c11 */ /* 0x000fe200080f1c1c */
[----:B------:R-:W-:-:S04]  /*0550*/  FMUL R18, R18, R25 ;  /* 0x0000001912127220 */ /* 0x000fc80000400000 */
[----:B------:R-:W2:Y:S01]  /*0560*/  LDG.E R25, desc[UR36][R20.64+0x10] ;  /* 0x0000102414197981 */ /* 0x000ea2000c1e1900 */
[----:B------:R-:W-:Y:S01]  /*0570*/  FFMA R18, R19, R24, -R18 ;  /* 0x0000001813127223 */ /* 0x000fe20000000812 */
[----:B------:R-:W-:Y:S01]  /*0580*/  FADD R10, R10, R29 ;  /* 0x0000001d0a0a7221 */ /* 0x000fe20000000000 */
[----:B------:R-:W-:Y:S01]  /*0590*/  FADD R11, R11, -R26 ;  /* 0x8000001a0b0b7221 */ /* 0x000fe20000000000 */
[----:B------:R-:W-:Y:S01]  /*05a0*/  FADD R7, R7, -R22 ;  /* 0x8000001607077221 */ /* 0x000fe20000000000 */
[----:B------:R-:W-:Y:S01]  /*05b0*/  FADD R5, R5, -R18 ;  /* 0x8000001205057221 */ /* 0x000fe20000000000 */
[----:B--2---:R-:W-:-:S13]  /*05c0*/  ISETP.NE.AND P0, PT, R25, -0x1, PT ;  /* 0xffffffff1900780c */ /* 0x004fda0003f05270 */
[----:B------:R-:W-:Y:S05]  /*05d0*/  @!P0 BRA `(.L_x_5) ;  /* 0x0000000000908947 */ /* 0x000fea0003800000 */
[----:B------:R-:W2:Y:S01]  /*05e0*/  LDG.E R21, desc[UR36][R20.64+0x14] ;  /* 0x0000142414157981 */ /* 0x000ea2000c1e1900 */
[----:B------:R-:W-:-:S04]  /*05f0*/  IMAD.WIDE R28, R25, 0x8, R12 ;  /* 0x00000008191c7825 */ /* 0x000fc800078e020c */
[----:B--2---:R-:W-:-:S04]  /*0600*/  IMAD.WIDE R22, R21, 0x8, R14 ;  /* 0x0000000815167825 */ /* 0x004fc800078e020e */
[----:B------:R-:W-:Y:S02]  /*0610*/  IMAD.WIDE R18, R21, 0x8, R12 ;  /* 0x0000000815127825 */ /* 0x000fe400078e020c */
[----:B------:R-:W2:Y:S02]  /*0620*/  LDG.E.64 R12, desc[UR36][R28.64] ;  /* 0x000000241c0c7981 */ /* 0x000ea4000c1e1b00 */
[----:B------:R-:W-:Y:S02]  /*0630*/  IMAD.WIDE R14, R25, 0x8, R14 ;  /* 0x00000008190e7825 */ /* 0x000fe400078e020e */
[----:B------:R-:W2:Y:S04]  /*0640*/  LDG.E.64 R22, desc[UR36][R22.64] ;  /* 0x0000002416167981 */ /* 0x000ea8000c1e1b00 */
[----:B------:R-:W3:Y:S04]  /*0650*/  LDG.E.64 R18, desc[UR36][R18.64] ;  /* 0x0000002412127981 */ /* 0x000ee8000c1e1b00 */
[----:B------:R-:W4:Y:S01]  /*0660*/  LDG.E.64 R14, desc[UR36][R14.64] ;  /* 0x000000240e0e7981 */ /* 0x000f22000c1e1b00 */
[----:B------:R-:W-:-:S04]  /*0670*/  IADD3 R27, PT, PT, R27, 0x2, RZ ;  /* 0x000000021b1b7810 */ /* 0x000fc80007ffe0ff */
[----:B------:R-:W-:Y:S01]  /*0680*/  ISETP.NE.AND P0, PT, R27, R0, PT ;  /* 0x000000001b00720c */ /* 0x000fe20003f05270 */
[C---:B--2---:R-:W-:Y:S01]  /*0690*/  FMUL R21, R13.reuse, R23 ;  /* 0x000000170d157220 */ /* 0x044fe20000400000 */
[-C--:B------:R-:W-:Y:S01]  /*06a0*/  FMUL R26, R13, R22.reuse ;  /* 0x000000160d1a7220 */ /* 0x080fe20000400000 */
[CC--:B---3--:R-:W-:Y:S01]  /*06b0*/  FMUL R25, R19.reuse, R13.reuse ;  /* 0x0000000d13197220 */ /* 0x0c8fe20000400000 */
[----:B------:R-:W-:Y:S01]  /*06c0*/  FMUL R24, R18, R13 ;  /* 0x0000000d12187220 */ /* 0x000fe20000400000 */
[----:B------:R-:W-:Y:S02]  /*06d0*/  FFMA R13, R12, R22, R21 ;  /* 0x000000160c0d7223 */ /* 0x000fe40000000015 */
[CC--:B------:R-:W-:Y:S01]  /*06e0*/  FFMA R25, R18.reuse, R12.reuse, R25 ;  /* 0x0000000c12197223 */ /* 0x0c0fe20000000019 */
[CC--:B----4-:R-:W-:Y:S01]  /*06f0*/  FMUL R21, R19.reuse, R15.reuse ;  /* 0x0000000f13157220 */ /* 0x0d0fe20000400000 */
[----:B------:R-:W-:Y:S01]  /*0700*/  FFMA R20, R19, R12, -R24 ;  /* 0x0000000c13147223 */ /* 0x000fe20000000818 */
[-C--:B------:R-:W-:Y:S01]  /*0710*/  FMUL R24, R18, R15.reuse ;  /* 0x0000000f12187220 */ /* 0x080fe20000400000 */
[----:B------:R-:W-:Y:S01]  /*0720*/  FADD R8, R8, R25 ;  /* 0x0000001908087221 */ /* 0x000fe20000000000 */
[-C--:B------:R-:W-:Y:S01]  /*0730*/  FFMA R21, R18, R14.reuse, R21 ;  /* 0x0000000e12157223 */ /* 0x080fe20000000015 */
[-C--:B------:R-:W-:Y:S01]  /*0740*/  FMUL R25, R23, R15.reuse ;  /* 0x0000000f17197220 */ /* 0x080fe20000400000 */
[----:B------:R-:W-:Y:S01]  /*0750*/  FMUL R18, R22, R15 ;  /* 0x0000000f16127220 */ /* 0x000fe20000400000 */
[----:B------:R-:W-:Y:S01]  /*0760*/  FFMA R12, R12, R23, -R26 ;  /* 0x000000170c0c7223 */ /* 0x000fe2000000081a */
[-C--:B------:R-:W-:Y:S01]  /*0770*/  FFMA R24, R19, R14.reuse, -R24 ;  /* 0x0000000e13187223 */ /* 0x080fe20000000818 */
[-C--:B------:R-:W-:Y:S01]  /*0780*/  FFMA R25, R22, R14.reuse, R25 ;  /* 0x0000000e16197223 */ /* 0x080fe20000000019 */
[----:B------:R-:W-:Y:S01]  /*0790*/  FFMA R18, R23, R14, -R18 ;  /* 0x0000000e17127223 */ /* 0x000fe20000000812 */
[----:B------:R-:W-:Y:S01]  /*07a0*/  FADD R9, R9, -R20 ;  /* 0x8000001409097221 */ /* 0x000fe20000000000 */
[----:B------:R-:W-:Y:S01]  /*07b0*/  FADD R10, R10, R13 ;  /* 0x0000000d0a0a7221 */ /* 0x000fe20000000000 */
[----:B------:R-:W-:Y:S01]  /*07c0*/  FADD R11, R11, -R12 ;  /* 0x8000000c0b0b7221 */ /* 0x000fe20000000000 */
[----:B------:R-:W-:Y:S01]  /*07d0*/  FADD R6, R6, R25 ;  /* 0x0000001906067221 */ /* 0x000fe20000000000 */
[----:B------:R-:W-:Y:S01]  /*07e0*/  FADD R7, R7, -R18 ;  /* 0x8000001207077221 */ /* 0x000fe20000000000 */
[----:B------:R-:W-:Y:S01]  /*07f0*/  FADD R4, R4, R21 ;  /* 0x0000001504047221 */ /* 0x000fe20000000000 */
[----:B------:R-:W-:Y:S01]  /*0800*/  FADD R5, R5, -R24 ;  /* 0x8000001805057221 */ /* 0x000fe20000000000 */
[----:B------:R-:W-:Y:S06]  /*0810*/  @P0 BRA `(.L_x_6) ;  /* 0xfffffff800ac0947 */ /* 0x000fec000383ffff */
.L_x_5:
[----:B------:R-:W-:Y:S05]  /*0820*/  BSYNC.RECONVERGENT B0 ;  /* 0x0000000000007941 */ /* 0x000fea0003800200 */
.L_x_4:
[----:B------:R-:W0:Y:S01]  /*0830*/  S2UR UR7, SR_CgaCtaId ;  /* 0x00000000000779c3 */ /* 0x000e220000008800 */
[----:B------:R-:W-:Y:S01]  /*0840*/  UMOV UR4, 0x400 ;  /* 0x0000040000047882 */ /* 0x000fe20000000000 */
[----:B------:R-:W-:Y:S01]  /*0850*/  ISETP.NE.AND P0, PT, R16, RZ, PT ;  /* 0x000000ff1000720c */ /* 0x000fe20003f05270 */
[----:B------:R-:W-:Y:S02]  /*0860*/  UIADD3 UR5, UPT, UPT, UR4, 0x2000, URZ ;  /* 0x0000200004057890 */ /* 0x000fe4000fffe0ff */
[----:B------:R-:W-:Y:S02]  /*0870*/  UIADD3 UR6, UPT, UPT, UR4, 0x4000, URZ ;  /* 0x0000400004067890 */ /* 0x000fe4000fffe0ff */
[----:B0-----:R-:W-:Y:S02]  /*0880*/  ULEA UR8, UR7, UR4, 0x18 ;  /* 0x0000000407087291 */ /* 0x001fe4000f8ec0ff */
[----:B------:R-:W-:Y:S02]  /*0890*/  UIADD3 UR4, UPT, UPT, UR4, 0x6000, URZ ;  /* 0x0000600004047890 */ /* 0x000fe4000fffe0ff */
[----:B------:R-:W-:-:S02]  /*08a0*/  ULEA UR5, UR7, UR5, 0x18 ;  /* 0x0000000507057291 */ /* 0x000fc4000f8ec0ff */
[----:B------:R-:W-:Y:S01]  /*08b0*/  ULEA UR6, UR7, UR6, 0x18 ;  /* 0x0000000607067291 */ /* 0x000fe2000f8ec0ff */
[C---:B------:R-:W-:Y:S01]  /*08c0*/  LEA R13, R17.reuse, UR8, 0x5 ;  /* 0x00000008110d7c11 */ /* 0x040fe2000f8e28ff */
[----:B------:R-:W-:Y:S02]  /*08d0*/  ULEA UR4, UR7, UR4, 0x18 ;  /* 0x0000000407047291 */ /* 0x000fe4000f8ec0ff */
[C---:B------:R-:W-:Y:S02]  /*08e0*/  LEA R28, R17.reuse, UR5, 0x5 ;  /* 0x00000005111c7c11 */ /* 0x040fe4000f8e28ff */
[C---:B------:R-:W-:Y:S02]  /*08f0*/  LEA R3, R17.reuse, UR6, 0x5 ;  /* 0x0000000611037c11 */ /* 0x040fe4000f8e28ff */
[----:B------:R-:W-:Y:S01]  /*0900*/  LEA R0, R17, UR4, 0x5 ;  /* 0x0000000411007c11 */ /* 0x000fe2000f8e28ff */
[----:B------:R-:W-:Y:S05]  /*0910*/  WARPSYNC.ALL ;  /* 0x0000000000007948 */ /* 0x000fea0003800000 */
[----:B------:R-:W-:-:S02]  /*0920*/  LEA R12, R16, R13, 0x3 ;  /* 0x0000000d100c7211 */ /* 0x000fc400078e18ff */
[C---:B------:R-:W-:Y:S02]  /*0930*/  LEA R14, R16.reuse, R28, 0x3 ;  /* 0x0000001c100e7211 */ /* 0x040fe400078e18ff */
[C---:B------:R-:W-:Y:S01]  /*0940*/  LEA R15, R16.reuse, R3, 0x3 ;  /* 0x00000003100f7211 */ /* 0x040fe200078e18ff */
[----:B------:R0:W-:Y:S01]  /*0950*/  STS.64 [R12], R8 ;  /* 0x000000080c007388 */ /* 0x0001e20000000a00 */
[----:B------:R-:W-:-:S03]  /*0960*/  LEA R16, R16, R0, 0x3 ;  /* 0x0000000010107211 */ /* 0x000fc600078e18ff */
[----:B------:R0:W-:Y:S04]  /*0970*/  STS.64 [R14], R6 ;  /* 0x000000060e007388 */ /* 0x0001e80000000a00 */
[----:B------:R0:W-:Y:S04]  /*0980*/  STS.64 [R15], R4 ;  /* 0x000000040f007388 */ /* 0x0001e80000000a00 */
[----:B------:R0:W-:Y:S01]  /*0990*/  STS.64 [R16], R10 ;  /* 0x0000000a10007388 */ /* 0x0001e20000000a00 */
[----:B------:R-:W-:Y:S06]  /*09a0*/  BAR.SYNC.DEFER_BLOCKING 0x0 ;  /* 0x0000000000007b1d */ /* 0x000fec0000010000 */
[----:B------:R-:W-:Y:S05]  /*09b0*/  @P0 EXIT ;  /* 0x000000000000094d */ /* 0x000fea0003800000 */
[----:B------:R-:W1:Y:S04]  /*09c0*/  LDS.128 R20, [R13] ;  /* 0x000000000d147984 */ /* 0x000e680000000c00 */
[----:B------:R-:W2:Y:S04]  /*09d0*/  LDS.128 R24, [R28] ;  /* 0x000000001c187984 */ /* 0x000ea80000000c00 */
[----:B0-----:R-:W0:Y:S04]  /*09e0*/  LDS.128 R4, [R13+0x10] ;  /* 0x000010000d047984 */ /* 0x001e280000000c00 */
[----:B------:R3:W4:Y:S04]  /*09f0*/  LDS.128 R16, [R28+0x10] ;  /* 0x000010001c107984 */ /* 0x0007280000000c00 */
[----:B------:R-:W5:Y:S04]  /*0a00*/  LDS.128 R8, [R3] ;  /* 0x0000000003087984 */ /* 0x000f680000000c00 */
[----:B------:R-:W5:Y:S01]  /*0a10*/  LDS.128 R12, [R0] ;  /* 0x00000000000c7984 */ /* 0x000f620000000c00 */
[----:B-1----:R-:W-:Y:S01]  /*0a20*/  FADD R29, RZ, R20 ;  /* 0x00000014ff1d7221 */ /* 0x002fe20000000000 */
[----:B------:R-:W-:Y:S01]  /*0a30*/  FADD R20, RZ, R21 ;  /* 0x00000015ff147221 */ /* 0x000fe20000000000 */
[----:B--2---:R-:W-:-:S02]  /*0a40*/  FADD R21, RZ, R24 ;  /* 0x00000018ff157221 */ /* 0x004fc40000000000 */
[----:B------:R-:W-:Y:S01]  /*0a50*/  FADD R29, R29, R22 ;  /* 0x000000161d1d7221 */ /* 0x000fe20000000000 */
[----:B------:R-:W-:Y:S01]  /*0a60*/  FADD R22, R20, R23 ;  /* 0x0000001714167221 */ /* 0x000fe20000000000 */
[----:B------:R-:W-:Y:S01]  /*0a70*/  FADD R20, RZ, R25 ;  /* 0x00000019ff147221 */ /* 0x000fe20000000000 */
[----:B------:R-:W-:Y:S01]  /*0a80*/  FADD R25, R21, R26 ;  /* 0x0000001a15197221 */ /* 0x000fe20000000000 */
[----:B0-----:R-:W-:Y:S01]  /*0a90*/  FADD R29, R29, R4 ;  /* 0x000000041d1d7221 */ /* 0x001fe20000000000 */
[----:B---3--:R-:W-:Y:S01]  /*0aa0*/  FADD R28, R22, R5 ;  /* 0x00000005161c7221 */ /* 0x008fe20000000000 */
[----:B------:R-:W-:Y:S01]  /*0ab0*/  FADD R4, R20, R27 ;  /* 0x0000001b14047221 */ /* 0x000fe20000000000 */
[----:B----4-:R-:W-:Y:S01]  /*0ac0*/  FADD R5, R25, R16 ;  /* 0x0000001019057221 */ /* 0x010fe20000000000 */
[----:B------:R0:W1:Y:S01]  /*0ad0*/  LDS.128 R20, [R3+0x10] ;  /* 0x0000100003147984 */ /* 0x0000620000000c00 */
[----:B------:R-:W-:Y:S01]  /*0ae0*/  FADD R6, R29, R6 ;  /* 0x000000061d067221 */ /* 0x000fe20000000000 */
[----:B------:R-:W-:Y:S01]  /*0af0*/  FADD R16, R4, R17 ;  /* 0x0000001104107221 */ /* 0x000fe20000000000 */
[----:B------:R-:W-:Y:S01]  /*0b00*/  FADD R18, R5, R18 ;  /* 0x0000001205127221 */ /* 0x000fe20000000000 */
[----:B------:R2:W3:Y:S01]  /*0b10*/  LDS.128 R24, [R0+0x10] ;  /* 0x0000100000187984 */ /* 0x0004e20000000c00 */
[----:B-----5:R-:W-:Y:S01]  /*0b20*/  FADD R5, RZ, R8 ;  /* 0x00000008ff057221 */ /* 0x020fe20000000000 */
[----:B------:R-:W-:Y:S01]  /*0b30*/  FADD R4, RZ, R9 ;  /* 0x00000009ff047221 */ /* 0x000fe20000000000 */
[----:B------:R-:W-:Y:S01]  /*0b40*/  FADD R29, RZ, R12 ;  /* 0x0000000cff1d7221 */ /* 0x000fe20000000000 */
[----:B------:R-:W4:Y:S01]  /*0b50*/  LDC.64 R8, c[0x0][0x3a0] ;  /* 0x0000e800ff087b82 */ /* 0x000f220000000a00 */
[----:B0-----:R-:W-:Y:S01]  /*0b60*/  FADD R3, R5, R10 ;  /* 0x0000000a05037221 */ /* 0x001fe20000000000 */
[----:B------:R-:W-:Y:S01]  /*0b70*/  FADD R12, R4, R11 ;  /* 0x0000000b040c7221 */ /* 0x000fe20000000000 */
[----:B------:R-:W-:Y:S01]  /*0b80*/  FADD R19, R16, R19 ;  /* 0x0000001310137221 */ /* 0x000fe20000000000 */
[----:B--2---:R-:W-:Y:S01]  /*0b90*/  FADD R0, RZ, R13 ;  /* 0x0000000dff007221 */ /* 0x004fe20000000000 */
[----:B------:R-:W-:Y:S01]  /*0ba0*/  FADD R29, R29, R14 ;  /* 0x0000000e1d1d7221 */ /* 0x000fe20000000000 */
[----:B------:R-:W-:-:S02]  /*0bb0*/  FADD R7, R28, R7 ;  /* 0x000000071c077221 */ /* 0x000fc40000000000 */
[----:B------:R-:W0:Y:S01]  /*0bc0*/  LDC.64 R4, c[0x0][0x398] ;  /* 0x0000e600ff047b82 */ /* 0x000e220000000a00 */
[----:B------:R-:W-:-:S07]  /*0bd0*/  FADD R0, R0, R15 ;  /* 0x0000000f00007221 */ /* 0x000fce0000000000 */
[----:B------:R-:W2:Y:S08]  /*0be0*/  LDC.64 R10, c[0x0][0x3a8] ;  /* 0x0000ea00ff0a7b82 */ /* 0x000eb00000000a00 */
[----:B------:R-:W5:Y:S01]  /*0bf0*/  LDC.64 R16, c[0x0][0x3b0] ;  /* 0x0000ec00ff107b82 */ /* 0x000f620000000a00 */
[----:B----4-:R-:W-:-:S04]  /*0c00*/  IMAD.WIDE R8, R2, 0x8, R8 ;  /* 0x0000000802087825 */ /* 0x010fc800078e0208 */
[----:B-1----:R-:W-:Y:S01]  /*0c10*/  FADD R3, R3, R20 ;  /* 0x0000001403037221 */ /* 0x002fe20000000000 */
[----:B------:R-:W-:Y:S01]  /*0c20*/  FADD R12, R12, R21 ;  /* 0x000000150c0c7221 */ /* 0x000fe20000000000 */
[----:B0-----:R-:W-:-:S04]  /*0c30*/  IMAD.WIDE R4, R2, 0x8, R4 ;  /* 0x0000000802047825 */ /* 0x001fc800078e0204 */
[----:B---3--:R-:W-:Y:S01]  /*0c40*/  FADD R29, R29, R24 ;  /* 0x000000181d1d7221 */ /* 0x008fe20000000000 */
[----:B------:R-:W-:Y:S01]  /*0c50*/  FADD R0, R0, R25 ;  /* 0x0000001900007221 */ /* 0x000fe20000000000 */
[----:B------:R-:W-:Y:S01]  /*0c60*/  FADD R22, R3, R22 ;  /* 0x0000001603167221 */ /* 0x000fe20000000000 */
[----:B------:R-:W-:Y:S01]  /*0c70*/  FADD R23, R12, R23 ;  /* 0x000000170c177221 */ /* 0x000fe20000000000 */
[----:B--2---:R-:W-:-:S04]  /*0c80*/  IMAD.WIDE R10, R2, 0x8, R10 ;  /* 0x00000008020a7825 */ /* 0x004fc800078e020a */
[----:B------:R-:W-:Y:S01]  /*0c90*/  FADD R26, R29, R26 ;  /* 0x0000001a1d1a7221 */ /* 0x000fe20000000000 */
[----:B------:R-:W-:Y:S01]  /*0ca0*/  FADD R27, R0, R27 ;  /* 0x0000001b001b7221 */ /* 0x000fe20000000000 */
[----:B------:R-:W-:Y:S04]  /*0cb0*/  STG.E.64 desc[UR36][R4.64], R6 ;  /* 0x0000000604007986 */ /* 0x000fe8000c101b24 */
[----:B------:R-:W-:Y:S01]  /*0cc0*/  STG.E.64 desc[UR36][R8.64], R18 ;  /* 0x0000001208007986 */ /* 0x000fe2000c101b24 */
[----:B-----5:R-:W-:-:S03]  /*0cd0*/  IMAD.WIDE R16, R2, 0x8, R16 ;  /* 0x0000000802107825 */ /* 0x020fc600078e0210 */
[----:B------:R-:W-:Y:S04]  /*0ce0*/  STG.E.64 desc[UR36][R10.64], R22 ;  /* 0x000000160a007986 */ /* 0x000fe8000c101b24 */
[----:B------:R-:W-:Y:S01]  /*0cf0*/  STG.E.64 desc[UR36][R16.64], R26 ;  /* 0x0000001a10007986 */ /* 0x000fe2000c101b24 */
[----:B------:R-:W-:Y:S05]  /*0d00*/  EXIT ;  /* 0x000000000000794d */ /* 0x000fea0003800000 */
.L_x_7:
[----:B------:R-:W-:-:S00]  /*0d10*/  BRA `(.L_x_7) ;  /* 0xfffffffc00fc7947 */ /* 0x000fc0000383ffff */
[----:B------:R-:W-:-:S00]  /*0d20*/  NOP ;  /* 0x0000000000007918 */ /* 0x000fc00000000000 */
        /* <DEDUP_REMOVED lines=13> */
.L_x_8:


//--------------------- .nv.global.init           --------------------------
	.section	.nv.global.init,"aw",@progbits
.nv.global.init:
	.type		$str,@object
	.size		$str,(.L_0 - $str)
$str:
        /*0000*/ 	.byte	0x25, 0x64, 0x0a, 0x00
.L_0:


//--------------------- .nv.shared._Z18lookuptable_kernelP6float2S0_P4int2S0_S0_S0_S0_ --------------------------
	.section	.nv.shared._Z18lookuptable_kernelP6float2S0_P4int2S0_S0_S0_S0_,"aw",@nobits
	.sectionflags	@""
	.align	8
.nv.shared._Z18lookuptable_kernelP6float2S0_P4int2S0_S0_S0_S0_:
	.zero		33792


//--------------------- .nv.shared.reserved.0     --------------------------
	.section	.nv.shared.reserved.0,"aw",@nobits
	.weak		__nv_reservedSMEM_offset_0_alias
	.size		__nv_reservedSMEM_offset_0_alias, 0, 64
	.other		__nv_reservedSMEM_offset_0_alias,@"STO_CUDA_RESERVED_SHARED STV_DEFAULT"
__nv_reservedSMEM_offset_0_alias:
	.zero		0
	.zero		64


//--------------------- .nv.constant0._Z18lookuptable_kernelP6float2S0_P4int2S0_S0_S0_S0_ --------------------------
	.section	.nv.constant0._Z18lookuptable_kernelP6float2S0_P4int2S0_S0_S0_S0_,"a",@progbits
	.sectionflags	@""
	.align	4
.nv.constant0._Z18lookuptable_kernelP6float2S0_P4int2S0_S0_S0_S0_:
	.zero		952


//--------------------- SYMBOLS --------------------------

	.type		.nv.reservedSmem.offset0,@object
	.size		.nv.reservedSmem.offset0,0x4
	.type		.nv.reservedSmem.cap,@object
	.size		.nv.reservedSmem.cap,0x4
	.type		vprintf,@function
